def gluon_mma(
    a_ptr,
    b_ptr,
    c_ptr,
    M: gl.constexpr,
    N: gl.constexpr,
    K: gl.constexpr,
    BLK_A: gl.constexpr,
    BLK_B: gl.constexpr,
    SHARED_A: gl.constexpr,
    SHARED_B: gl.constexpr,
    ACC_LAYOUT: gl.constexpr,
    TMEM_LAYOUT: gl.constexpr,
    USE_TCGEN05: gl.constexpr,
    IS_ASYNC: gl.constexpr,
):
    offs_m = gl.arange(0, M, layout=gl.SliceLayout(1, BLK_A))
    offs_ka = gl.arange(0, K, layout=gl.SliceLayout(0, BLK_A))
    offs_kb = gl.arange(0, K, layout=gl.SliceLayout(1, BLK_B))
    offs_n = gl.arange(0, N, layout=gl.SliceLayout(0, BLK_B))
    a = gl.load(a_ptr + offs_m[:, None] * K + offs_ka[None, :])
    b = gl.load(b_ptr + offs_kb[:, None] * N + offs_n[None, :])
    a_smem = gl.allocate_shared_memory(a.dtype, [M, K], SHARED_A, a)
    b_smem = gl.allocate_shared_memory(b.dtype, [K, N], SHARED_B, b)

    if USE_TCGEN05:
        fence_async_shared()
        bar = gl.allocate_shared_memory(gl.int64, [1], mbarrier.MBarrierLayout())
        mbarrier.init(bar, count=1)
        acc_tmem = allocate_tensor_memory(gl.float32, [M, N], TMEM_LAYOUT)
        tcgen05_mma(a_smem, b_smem, acc_tmem, use_acc=False)
        tcgen05_commit(bar)
        mbarrier.wait(bar, phase=0)
        mbarrier.invalidate(bar)
        acc = acc_tmem.load(ACC_LAYOUT)
    else:
        acc = gl.zeros([M, N], dtype=gl.float32, layout=ACC_LAYOUT)
        acc = hopper.warpgroup_mma(a_smem, b_smem, acc, is_async=IS_ASYNC)
        if IS_ASYNC:
            acc = hopper.warpgroup_mma_wait(num_outstanding=0, deps=[acc])

    out_layout: gl.constexpr = gl.BlockedLayout(
        [1, 1], [1, 32], [gl.num_warps(), 1], [1, 0]
    )
    acc = gl.convert_layout(acc, out_layout)
    offs_cm = gl.arange(0, M, layout=gl.SliceLayout(1, out_layout))
    offs_cn = gl.arange(0, N, layout=gl.SliceLayout(0, out_layout))
    gl.store(c_ptr + offs_cm[:, None] * N + offs_cn[None, :], acc)

# config = {"BLOCK_K": 128, "BLOCK_M": 128, "BLOCK_N": 128, "arch": "sm_90", "dtype": "fp16", "is_async": 0, "num_warps": 4}
# arch = sm_90


// ===== COMPILED SASS (sm_90a) =====

	.target	sm_90a

	.elftype	@"ET_EXEC"


//--------------------- .note.nv.tkinfo           --------------------------
	.section	.note.nv.tkinfo,"",@"SHT_NOTE"
	.sectionflags	@"SHF_NOTE_NV_TKINFO"
	.tkinfo
        /*0018*/ 	.word	0x00000002
        /*0030*/ 	.string	""
        /*0030*/ 	.string	"ptxas"
        /*0030*/ 	.string	"Cuda compilation tools, release 13.0, V13.0.88"
        /*0030*/ 	.string	"Build cuda_13.0.r13.0/compiler.36424714_0"
        /*0030*/ 	.string	"-v  -suppress-debug-info  -lineinfo  -arch sm_90a "



//--------------------- .note.nv.cuinfo           --------------------------
	.section	.note.nv.cuinfo,"",@"SHT_NOTE"
	.sectionflags	@"SHF_NOTE_NV_CUINFO"
        /*0018*/ 	.short	0x0002
        /*001a*/ 	.short	0x005a
        /*001c*/ 	.short	0x0082
	.zero		2


//--------------------- .nv.info                  --------------------------
	.section	.nv.info,"",@"SHT_CUDA_INFO"
	.align	4


	//----- nvinfo : EIATTR_REGCOUNT
	.align		4
        /*0000*/ 	.byte	0x04, 0x2f
        /*0002*/ 	.short	(.L_1 - .L_0)
	.align		4
.L_0:
        /*0004*/ 	.word	index@(gluon_mma)
        /*0008*/ 	.word	0x000000a8


	//----- nvinfo : EIATTR_FRAME_SIZE
	.align		4
.L_1:
        /*000c*/ 	.byte	0x04, 0x11
        /*000e*/ 	.short	(.L_3 - .L_2)
	.align		4
.L_2:
        /*0010*/ 	.word	index@(gluon_mma)
        /*0014*/ 	.word	0x00000000


	//----- nvinfo : EIATTR_MIN_STACK_SIZE
	.align		4
.L_3:
        /*0018*/ 	.byte	0x04, 0x12
        /*001a*/ 	.short	(.L_5 - .L_4)
	.align		4
.L_4:
        /*001c*/ 	.word	index@(gluon_mma)
        /*0020*/ 	.word	0x00000000
.L_5:


//--------------------- .nv.compat                --------------------------
	.section	.nv.compat,"",@"SHT_CUDA_COMPAT_INFO"
	.align	4
        /*0000*/ 	.byte	0x02, 0x09, 0x01, 0x00, 0x02, 0x02, 0x04, 0x00, 0x02, 0x05, 0x05, 0x00, 0x03, 0x07, 0x01, 0x01
        /*0010*/ 	.byte	0x02, 0x03, 0x00, 0x00, 0x02, 0x06, 0x01, 0x00, 0x04, 0x0b, 0x08, 0x00, 0x00, 0x00, 0x00, 0x00
        /*0020*/ 	.byte	0x00, 0x00, 0x00, 0x00


//--------------------- .nv.info.gluon_mma        --------------------------
	.section	.nv.info.gluon_mma,"",@"SHT_CUDA_INFO"
	.sectionflags	@""
	.align	4


	//----- nvinfo : EIATTR_CUDA_API_VERSION
	.align		4
        /*0000*/ 	.byte	0x04, 0x37
        /*0002*/ 	.short	(.L_7 - .L_6)
.L_6:
        /*0004*/ 	.word	0x00000082


	//----- nvinfo : EIATTR_KPARAM_INFO
	.align		4
.L_7:
        /*0008*/ 	.byte	0x04, 0x17
        /*000a*/ 	.short	(.L_9 - .L_8)
.L_8:
        /*000c*/ 	.word	0x00000000
        /*0010*/ 	.short	0x0004
        /*0012*/ 	.short	0x0020
        /*0014*/ 	.byte	0x00, 0xf4, 0x21, 0x00


	//----- nvinfo : EIATTR_KPARAM_INFO
	.align		4
.L_9:
        /*0018*/ 	.byte	0x04, 0x17
        /*001a*/ 	.short	(.L_11 - .L_10)
.L_10:
        /*001c*/ 	.word	0x00000000
        /*0020*/ 	.short	0x0003
        /*0022*/ 	.short	0x0018
        /*0024*/ 	.byte	0x00, 0xf4, 0x21, 0x00


	//----- nvinfo : EIATTR_KPARAM_INFO
	.align		4
.L_11:
        /*0028*/ 	.byte	0x04, 0x17
        /*002a*/ 	.short	(.L_13 - .L_12)
.L_12:
        /*002c*/ 	.word	0x00000000
        /*0030*/ 	.short	0x0002
        /*0032*/ 	.short	0x0010
        /*0034*/ 	.byte	0x00, 0xf4, 0x21, 0x00


	//----- nvinfo : EIATTR_KPARAM_INFO
	.align		4
.L_13:
        /*0038*/ 	.byte	0x04, 0x17
        /*003a*/ 	.short	(.L_15 - .L_14)
.L_14:
        /*003c*/ 	.word	0x00000000
        /*0040*/ 	.short	0x0001
        /*0042*/ 	.short	0x0008
        /*0044*/ 	.byte	0x00, 0xf4, 0x21, 0x00


	//----- nvinfo : EIATTR_KPARAM_INFO
	.align		4
.L_15:
        /*0048*/ 	.byte	0x04, 0x17
        /*004a*/ 	.short	(.L_17 - .L_16)
.L_16:
        /*004c*/ 	.word	0x00000000
        /*0050*/ 	.short	0x0000
        /*0052*/ 	.short	0x0000
        /*0054*/ 	.byte	0x00, 0xf4, 0x21, 0x00


	//----- nvinfo : EIATTR_SPARSE_MMA_MASK
	.align		4
.L_17:
        /*0058*/ 	.byte	0x03, 0x50
        /*005a*/ 	.short	0x0000


	//----- nvinfo : EIATTR_MAXREG_COUNT
	.align		4
        /*005c*/ 	.byte	0x03, 0x1b
        /*005e*/ 	.short	0x00ff


	//----- nvinfo : EIATTR_NUM_BARRIERS
	.align		4
        /*0060*/ 	.byte	0x02, 0x4c
        /*0062*/ 	.byte	0x01
	.zero		1


	//----- nvinfo : EIATTR_MERCURY_ISA_VERSION
	.align		4
        /*0064*/ 	.byte	0x03, 0x5f
        /*0066*/ 	.short	0x0101


	//----- nvinfo : EIATTR_EXIT_INSTR_OFFSETS
	.align		4
        /*0068*/ 	.byte	0x04, 0x1c
        /*006a*/ 	.short	(.L_19 - .L_18)


	//   ....[0]....
.L_18:
        /*006c*/ 	.word	0x00003b40


	//----- nvinfo : EIATTR_REQNTID
	.align		4
.L_19:
        /*0070*/ 	.byte	0x04, 0x10
        /*0072*/ 	.short	(.L_21 - .L_20)
.L_20:
        /*0074*/ 	.word	0x00000080
        /*0078*/ 	.word	0x00000001
        /*007c*/ 	.word	0x00000001


	//----- nvinfo : EIATTR_CBANK_PARAM_SIZE
	.align		4
.L_21:
        /*0080*/ 	.byte	0x03, 0x19
        /*0082*/ 	.short	0x0028


	//----- nvinfo : EIATTR_PARAM_CBANK
	.align		4
        /*0084*/ 	.byte	0x04, 0x0a
        /*0086*/ 	.short	(.L_23 - .L_22)
	.align		4
.L_22:
        /*0088*/ 	.word	index@(.nv.constant0.gluon_mma)
        /*008c*/ 	.short	0x0210
        /*008e*/ 	.short	0x0028


	//----- nvinfo : EIATTR_SW_WAR
	.align		4
.L_23:
        /*0090*/ 	.byte	0x04, 0x36
        /*0092*/ 	.short	(.L_25 - .L_24)
.L_24:
        /*0094*/ 	.word	0x00000008
.L_25:


//--------------------- .nv.callgraph             --------------------------
	.section	.nv.callgraph,"",@"SHT_CUDA_CALLGRAPH"
	.align	4
	.sectionentsize	8
	.align		4
        /*0000*/ 	.word	0x00000000
	.align		4
        /*0004*/ 	.word	0xffffffff
	.align		4
        /*0008*/ 	.word	0x00000000
	.align		4
        /*000c*/ 	.word	0xfffffffe
	.align		4
        /*0010*/ 	.word	0x00000000
	.align		4
        /*0014*/ 	.word	0xfffffffd
	.align		4
        /*0018*/ 	.word	0x00000000
	.align		4
        /*001c*/ 	.word	0xfffffffc


//--------------------- .text.gluon_mma           --------------------------
	.section	.text.gluon_mma,"ax",@progbits
	.align	128
        .global         gluon_mma
        .type           gluon_mma,@function
        .size           gluon_mma,(.L_x_1 - gluon_mma)
        .other          gluon_mma,@"STO_CUDA_ENTRY STV_DEFAULT"
gluon_mma:
.text.gluon_mma:
[----:B------:R-:W-:Y:S01]  /*0000*/  LDC R1, c[0x0][0x28] ;  /* 0x00000a00ff017b82 */ /* 0x000fe20000000800 */
[----:B------:R-:W0:Y:S07]  /*0010*/  S2R R5, SR_TID.X ;  /* 0x0000000000057919 */ /* 0x000e2e0000002100 */
[----:B------:R-:W1:Y:S01]  /*0020*/  LDC.64 R8, c[0x0][0x210] ;  /* 0x00008400ff087b82 */ /* 0x000e620000000a00 */
[----:B------:R-:W-:Y:S01]  /*0030*/  ULDC.64 UR10, c[0x0][0x208] ;  /* 0x00008200000a7ab9 */ /* 0x000fe20000000a00 */
[C---:B0-----:R-:W-:Y:S01]  /*0040*/  LOP3.LUT R3, R5.reuse, 0x60, RZ, 0xc0, !PT ;  /* 0x0000006005037812 */ /* 0x041fe200078ec0ff */
[C---:B------:R-:W-:Y:S01]  /*0050*/  IMAD.SHL.U32 R11, R5.reuse, 0x4, RZ ;  /* 0x00000004050b7824 */ /* 0x040fe200078e00ff */
[----:B------:R-:W-:-:S03]  /*0060*/  LOP3.LUT R5, R5, 0x1f, RZ, 0xc0, !PT ;  /* 0x0000001f05057812 */ /* 0x000fc600078ec0ff */
[----:B------:R-:W-:Y:S01]  /*0070*/  IMAD.SHL.U32 R0, R3, 0x4, RZ ;  /* 0x0000000403007824 */ /* 0x000fe200078e00ff */
[----:B------:R-:W-:-:S03]  /*0080*/  LOP3.LUT R11, R11, 0x180, RZ, 0xc0, !PT ;  /* 0x000001800b0b7812 */ /* 0x000fc600078ec0ff */
[----:B-1----:R-:W-:-:S04]  /*0090*/  IMAD.WIDE.U32 R6, R0, 0x2, R8 ;  /* 0x0000000200067825 */ /* 0x002fc800078e0008 */
[----:B------:R-:W-:-:S04]  /*00a0*/  IMAD.WIDE.U32 R8, R11, 0x2, R8 ;  /* 0x000000020b087825 */ /* 0x000fc800078e0008 */
[----:B------:R-:W-:-:S04]  /*00b0*/  IMAD.WIDE.U32 R6, R5, 0x2, R6 ;  /* 0x0000000205067825 */ /* 0x000fc800078e0006 */
[C---:B------:R-:W-:Y:S01]  /*00c0*/  IMAD.WIDE.U32 R8, R5.reuse, 0x2, R8 ;  /* 0x0000000205087825 */ /* 0x040fe200078e0008 */
[----:B------:R-:W2:Y:S04]  /*00d0*/  LDG.E.U16 R98, desc[UR10][R6.64+0x7c00] ;  /* 0x007c000a06627981 */ /* 0x000ea8000c1e1500 */
[----:B------:R-:W3:Y:S04]  /*00e0*/  LDG.E.U16 R100, desc[UR10][R8.64+0x7c40] ;  /* 0x007c400a08647981 */ /* 0x000ee8000c1e1500 */
[----:B------:R-:W4:Y:S04]  /*00f0*/  LDG.E.U16 R102, desc[UR10][R8.64+0x7c80] ;  /* 0x007c800a08667981 */ /* 0x000f28000c1e1500 */
[----:B------:R-:W5:Y:S04]  /*0100*/  LDG.E.U16 R104, desc[UR10][R8.64+0x7cc0] ;  /* 0x007cc00a08687981 */ /* 0x000f68000c1e1500 */
[----:B------:R-:W5:Y:S04]  /*0110*/  LDG.E.U16 R12, desc[UR10][R6.64] ;  /* 0x0000000a060c7981 */ /* 0x000f68000c1e1500 */
[----:B------:R-:W5:Y:S04]  /*0120*/  LDG.E.U16 R14, desc[UR10][R6.64+0x40] ;  /* 0x0000400a060e7981 */ /* 0x000f68000c1e1500 */
[----:B------:R-:W2:Y:S04]  /*0130*/  LDG.E.U16 R9, desc[UR10][R6.64+0x880] ;  /* 0x0008800a06097981 */ /* 0x000ea8000c1e1500 */
[----:B------:R-:W3:Y:S04]  /*0140*/  LDG.E.U16 R8, desc[UR10][R6.64+0x8c0] ;  /* 0x0008c00a06087981 */ /* 0x000ee8000c1e1500 */
[----:B------:R-:W5:Y:S04]  /*0150*/  LDG.E.U16 R16, desc[UR10][R6.64+0x80] ;  /* 0x0000800a06107981 */ /* 0x000f68000c1e1500 */
        /* <DEDUP_REMOVED lines=39> */
[----:B------:R-:W5:Y:S01]  /*03d0*/  LDG.E.U16 R96, desc[UR10][R6.64+0x2c00] ;  /* 0x002c000a06607981 */ /* 0x000f62000c1e1500 */
[----:B------:R-:W0:Y:S01]  /*03e0*/  S2UR UR4, SR_CgaCtaId ;  /* 0x00000000000479c3 */ /* 0x000e220000008800 */
[----:B------:R-:W-:-:S02]  /*03f0*/  LEA R13, R5, R0, 0x1 ;  /* 0x00000000050d7211 */ /* 0x000fc400078e08ff */
[----:B------:R-:W-:Y:S01]  /*0400*/  SHF.R.U32.HI R2, RZ, 0x1, R3 ;  /* 0x00000001ff027819 */ /* 0x000fe20000011603 */
[----:B------:R-:W5:Y:S03]  /*0410*/  LDG.E.U16 R15, desc[UR10][R6.64+0x2c80] ;  /* 0x002c800a060f7981 */ /* 0x000f66000c1e1500 */
[----:B------:R-:W-:Y:S01]  /*0420*/  LOP3.LUT R2, R13, R2, RZ, 0x3c, !PT ;  /* 0x000000020d027212 */ /* 0x000fe200078e3cff */
        /* <DEDUP_REMOVED lines=77> */
[----:B------:R1:W5:Y:S02]  /*0900*/  LDG.E.U16 R10, desc[UR10][R6.64+0x78c0] ;  /* 0x0078c00a060a7981 */ /* 0x000364000c1e1500 */
[----:B-1----:R-:W1:Y:S01]  /*0910*/  LDC.64 R6, c[0x0][0x218] ;  /* 0x00008600ff067b82 */ /* 0x002e620000000a00 */
[----:B------:R-:W-:-:S02]  /*0920*/  UMOV UR8, 0x400 ;  /* 0x0000040000087882 */ /* 0x000fc40000000000 */
[----:B0-----:R-:W-:-:S09]  /*0930*/  ULEA UR8, UR4, UR8, 0x18 ;  /* 0x0000000804087291 */ /* 0x001fd2000f8ec03f */
[----:B--2---:R-:W-:Y:S04]  /*0940*/  STS.U16 [R2+UR8+0x4400], R9 ;  /* 0x0044000902007988 */ /* 0x004fe80008000408 */
[----:B---3--:R1:W-:Y:S02]  /*0950*/  STS.U16 [R2+UR8+0x4440], R8 ;  /* 0x0044400802007988 */ /* 0x0083e40008000408 */
[----:B-1----:R-:W-:Y:S02]  /*0960*/  IMAD.WIDE.U32 R8, R0, 0x2, R6 ;  /* 0x0000000200087825 */ /* 0x002fe400078e0006 */
[----:B------:R-:W-:Y:S02]  /*0970*/  STS.U16 [R2+UR8+0x3e40], R98 ;  /* 0x003e406202007988 */ /* 0x000fe40008000408 */
[----:B------:R-:W-:-:S02]  /*0980*/  IMAD.WIDE.U32 R8, R5, 0x2, R8 ;  /* 0x0000000205087825 */ /* 0x000fc400078e0008 */
[----:B------:R-:W-:Y:S04]  /*0990*/  STS.U16 [R2+UR8+0x3e00], R100 ;  /* 0x003e006402007988 */ /* 0x000fe80008000408 */
[----:B----4-:R-:W-:Y:S04]  /*09a0*/  STS.U16 [R2+UR8+0x7e40], R102 ;  /* 0x007e406602007988 */ /* 0x010fe80008000408 */
[----:B-----5:R-:W-:Y:S04]  /*09b0*/  STS.U16 [R2+UR8+0x7e00], R104 ;  /* 0x007e006802007988 */ /* 0x020fe80008000408 */
[----:B------:R0:W-:Y:S04]  /*09c0*/  STS.U16 [R2+UR8], R12 ;  /* 0x0000000c02007988 */ /* 0x0001e80008000408 */
[----:B------:R1:W-:Y:S04]  /*09d0*/  STS.U16 [R2+UR8+0x40], R14 ;  /* 0x0000400e02007988 */ /* 0x0003e80008000408 */
        /* <DEDUP_REMOVED lines=41> */
[----:B0-----:R-:W5:Y:S04]  /*0c70*/  LDG.E.U16 R12, desc[UR10][R8.64] ;  /* 0x0000000a080c7981 */ /* 0x001f68000c1e1500 */
[----:B-1----:R-:W5:Y:S04]  /*0c80*/  LDG.E.U16 R14, desc[UR10][R8.64+0x40] ;  /* 0x0000400a080e7981 */ /* 0x002f68000c1e1500 */
[----:B--2---:R-:W2:Y:S04]  /*0c90*/  LDG.E.U16 R16, desc[UR10][R8.64+0x80] ;  /* 0x0000800a08107981 */ /* 0x004ea8000c1e1500 */
[----:B---3--:R-:W3:Y:S04]  /*0ca0*/  LDG.E.U16 R18, desc[UR10][R8.64+0xc0] ;  /* 0x0000c00a08127981 */ /* 0x008ee8000c1e1500 */
[----:B----4-:R-:W4:Y:S04]  /*0cb0*/  LDG.E.U16 R20, desc[UR10][R8.64+0x400] ;  /* 0x0004000a08147981 */ /* 0x010f28000c1e1500 */
[----:B-----5:R-:W5:Y:S04]  /*0cc0*/  LDG.E.U16 R22, desc[UR10][R8.64+0x440] ;  /* 0x0004400a08167981 */ /* 0x020f68000c1e1500 */
        /* <DEDUP_REMOVED lines=66> */
[----:B------:R-:W-:-:S03]  /*10f0*/  IMAD.WIDE.U32 R6, R11, 0x2, R6 ;  /* 0x000000020b067825 */ /* 0x000fc600078e0006 */
[----:B------:R0:W-:Y:S01]  /*1100*/  STS.U16 [R2+UR8+0x1600], R13 ;  /* 0x0016000d02007988 */ /* 0x0001e20008000408 */
[----:B------:R-:W-:-:S03]  /*1110*/  IMAD.WIDE.U32 R6, R5, 0x2, R6 ;  /* 0x0000000205067825 */ /* 0x000fc600078e0006 */
        /* <DEDUP_REMOVED lines=46> */
[----:B------:R-:W-:Y:S04]  /*1400*/  STS.U16 [R2+UR8+0x2e40], R4 ;  /* 0x002e400402007988 */ /* 0x000fe80008000408 */
        /* <DEDUP_REMOVED lines=29> */
[----:B------:R1:W-:Y:S04]  /*15e0*/  STS.U16 [R2+UR8+0x7c00], R107 ;  /* 0x007c006b02007988 */ /* 0x0003e80008000408 */
[----:B------:R-:W-:Y:S04]  /*15f0*/  STS.U16 [R2+UR8+0x7c40], R10 ;  /* 0x007c400a02007988 */ /* 0x000fe80008000408 */
[----:B------:R-:W-:Y:S04]  /*1600*/  STS.U16 [R2+UR8+0x8000], R12 ;  /* 0x0080000c02007988 */ /* 0x000fe80008000408 */
[----:B------:R-:W-:Y:S04]  /*1610*/  STS.U16 [R2+UR8+0x8040], R14 ;  /* 0x0080400e02007988 */ /* 0x000fe80008000408 */
[----:B--2---:R-:W-:Y:S04]  /*1620*/  STS.U16 [R2+UR8+0xc000], R16 ;  /* 0x00c0001002007988 */ /* 0x004fe80008000408 */
[----:B---3--:R-:W-:Y:S04]  /*1630*/  STS.U16 [R2+UR8+0xc040], R18 ;  /* 0x00c0401202007988 */ /* 0x008fe80008000408 */
[----:B----4-:R-:W-:Y:S04]  /*1640*/  STS.U16 [R2+UR8+0x8240], R20 ;  /* 0x0082401402007988 */ /* 0x010fe80008000408 */
[----:B-----5:R-:W-:Y:S04]  /*1650*/  STS.U16 [R2+UR8+0x8200], R22 ;  /* 0x0082001602007988 */ /* 0x020fe80008000408 */
        /* <DEDUP_REMOVED lines=66> */
[----:B0-----:R-:W2:Y:S04]  /*1a80*/  LDG.E.U16 R13, desc[UR10][R8.64+0x4800] ;  /* 0x0048000a080d7981 */ /* 0x001ea8000c1e1500 */
[----:B-1----:R-:W3:Y:S04]  /*1a90*/  LDG.E.U16 R15, desc[UR10][R8.64+0x4840] ;  /* 0x0048400a080f7981 */ /* 0x002ee8000c1e1500 */
[----:B------:R-:W4:Y:S04]  /*1aa0*/  LDG.E.U16 R17, desc[UR10][R8.64+0x4880] ;  /* 0x0048800a08117981 */ /* 0x000f28000c1e1500 */
        /* <DEDUP_REMOVED lines=53> */
[----:B------:R-:W-:-:S04]  /*1e00*/  UIADD3 UR4, UR8, 0x8000, URZ ;  /* 0x0000800008047890 */ /* 0x000fc8000fffe03f */
[----:B------:R-:W-:Y:S02]  /*1e10*/  USHF.R.U32.HI UR9, URZ, 0x4, UR4 ;  /* 0x000000043f097899 */ /* 0x000fe40008011604 */
[----:B------:R-:W-:Y:S02]  /*1e20*/  USHF.R.U32.HI UR4, URZ, 0x4, UR8 ;  /* 0x000000043f047899 */ /* 0x000fe40008011608 */
[----:B------:R-:W-:Y:S02]  /*1e30*/  USGXT.U32 UR9, UR9, 0xe ;  /* 0x0000000e0909789a */ /* 0x000fe40008000000 */
[----:B------:R-:W-:Y:S02]  /*1e40*/  USGXT.U32 UR4, UR4, 0xe ;  /* 0x0000000e0404789a */ /* 0x000fe40008000000 */
[----:B------:R-:W-:Y:S01]  /*1e50*/  ULOP3.LUT UR6, UR9, 0x4000000, URZ, 0xfc, !UPT ;  /* 0x0400000009067892 */ /* 0x000fe2000f8efc3f */
[----:B------:R-:W-:Y:S01]  /*1e60*/  UMOV UR5, 0x40000040 ;  /* 0x4000004000057882 */ /* 0x000fe20000000000 */
[----:B------:R-:W-:Y:S01]  /*1e70*/  UMOV UR7, 0x40000040 ;  /* 0x4000004000077882 */ /* 0x000fe20000000000 */
        /* <DEDUP_REMOVED lines=53> */
[----:B------:R-:W-:Y:S01]  /*21d0*/  STS.U16 [R2+UR8+0xbe00], R157 ;  /* 0x00be009d02007988 */ /* 0x000fe20008000408 */
[----:B------:R-:W-:Y:S01]  /*21e0*/  UIADD3 UR12, UP0, UR4, 0x2, URZ ;  /* 0x00000002040c7890 */ /* 0x000fe2000ff1e03f */
[----:B0-----:R-:W0:Y:S02]  /*21f0*/  LDC.64 R152, c[0x0][0x220] ;  /* 0x00008800ff987b82 */ /* 0x001e240000000a00 */
[----:B------:R-:W-:Y:S04]  /*2200*/  STS.U16 [R2+UR8+0xfe40], R159 ;  /* 0x00fe409f02007988 */ /* 0x000fe80008000408 */
[----:B------:R1:W-:Y:S02]  /*2210*/  STS.U16 [R2+UR8+0xfe00], R161 ;  /* 0x00fe00a102007988 */ /* 0x0003e40008000408 */
[----:B------:R-:W-:Y:S06]  /*2220*/  BAR.SYNC.DEFER_BLOCKING 0x0 ;  /* 0x0000000000007b1d */ /* 0x000fec0000010000 */
[----:B------:R-:W-:-:S06]  /*2230*/  WARPGROUP.ARRIVE ;  /* 0x00000000000079c5 */ /* 0x000fcc0000000000 */
[----:B------:R-:W-:Y:S01]  /*2240*/  HGMMA.64x128x16.F32 R88, gdesc[UR4].tnspB, RZ, !UPT ;  /* 0x41e00000045879f0 */ /* 0x000fe2000c7008ff */
[----:B------:R-:W-:Y:S01]  /*2250*/  UIADD3 UR14, UP1, UR9, 0x4000080, URZ ;  /* 0x04000080090e7890 */ /* 0x000fe2000ff3e03f */
[----:B------:R-:W-:Y:S01]  /*2260*/  UMOV UR4, URZ ;  /* 0x0000003f00047c82 */ /* 0x000fe20008000000 */
[----:B------:R-:W-:Y:S01]  /*2270*/  UMOV UR5, URZ ;  /* 0x0000003f00057c82 */ /* 0x000fe20008000000 */
[----:B------:R-:W-:Y:S02]  /*2280*/  UIADD3.X UR13, UR4, 0x40000040, URZ, UP0, !UPT ;  /* 0x40000040040d7890 */ /* 0x000fe400087fe43f */
[----:B------:R-:W-:Y:S02]  /*2290*/  UIADD3.X UR15, UR5, 0x40000040, URZ, UP1, !UPT ;  /* 0x40000040050f7890 */ /* 0x000fe40008ffe43f */
[----:B------:R-:W-:-:S07]  /*22a0*/  UIADD3.64 UR28, UR12, 0x2, URZ ;  /* 0x000000020c1c7897 */ /* 0x000fce000fffe03f */
[----:B------:R-:W-:Y:S01]  /*22b0*/  HGMMA.64x128x16.F32 R88, gdesc[UR12].tnspB, R88 ;  /* 0x41e000000c5879f0 */ /* 0x000fe20008700858 */
[----:B------:R-:W-:Y:S02]  /*22c0*/  UIADD3.64 UR30, UR14, 0x80, URZ ;  /* 0x000000800e1e7897 */ /* 0x000fe4000fffe03f */
[----:B------:R-:W-:Y:S02]  /*22d0*/  UIADD3.64 UR32, UR12, 0x4, URZ ;  /* 0x000000040c207897 */ /* 0x000fe4000fffe03f */
[----:B------:R-:W-:-:S07]  /*22e0*/  UIADD3.64 UR34, UR14, 0x100, URZ ;  /* 0x000001000e227897 */ /* 0x000fce000fffe03f */
[----:B------:R-:W-:Y:S01]  /*22f0*/  HGMMA.64x128x16.F32 R88, gdesc[UR28].tnspB, R88 ;  /* 0x41e000001c5879f0 */ /* 0x000fe20008700858 */
[----:B------:R-:W-:Y:S02]  /*2300*/  UIADD3.64 UR36, UR12, 0x3fe, URZ ;  /* 0x000003fe0c247897 */ /* 0x000fe4000fffe03f */
[----:B------:R-:W-:-:S09]  /*2310*/  UIADD3.64 UR38, UR14, 0x180, URZ ;  /* 0x000001800e267897 */ /* 0x000fd2000fffe03f */
        /* <DEDUP_REMOVED lines=8> */
[----:B------:R-:W-:Y:S02]  /*23a0*/  UIADD3.64 UR18, UR14, 0x300, URZ ;  /* 0x000003000e127897 */ /* 0x000fe4000fffe03f */
[----:B------:R-:W-:-:S07]  /*23b0*/  UIADD3.64 UR4, UR12, 0x1fe, URZ ;  /* 0x000001fe0c047897 */ /* 0x000fce000fffe03f */
[----:B------:R-:W-:-:S12]  /*23c0*/  HGMMA.64x128x16.F32 R88, gdesc[UR20].tnspB, R88 ;  /* 0x41e00000145879f0 */ /* 0x000fd80008700858 */
[----:B------:R-:W-:-:S12]  /*23d0*/  HGMMA.64x128x16.F32 R88, gdesc[UR16].tnspB, R88 ;  /* 0x41e00000105879f0 */ /* 0x000fd80008700858 */
[----:B------:R-:W-:Y:S01]  /*23e0*/  HGMMA.64x128x16.F32 R24, gdesc[UR4].tnspB, RZ, !UPT ;  /* 0x41e00000041879f0 */ /* 0x000fe2000c7008ff */
[----:B------:R-:W-:Y:S01]  /*23f0*/  UIADD3.64 UR4, UR12, 0x200, URZ ;  /* 0x000002000c047897 */ /* 0x000fe2000fffe03f */
[----:B------:R-:W-:Y:S01]  /*2400*/  UMOV UR6, UR14 ;  /* 0x0000000e00067c82 */ /* 0x000fe20008000000 */
[----:B------:R-:W-:Y:S01]  /*2410*/  UMOV UR7, UR15 ;  /* 0x0000000f00077c82 */ /* 0x000fe20008000000 */
[----:B------:R-:W-:-:S08]  /*2420*/  UIADD3.64 UR28, UR12, 0x202, URZ ;  /* 0x000002020c1c7897 */ /* 0x000fd0000fffe03f */
[----:B------:R-:W-:Y:S01]  /*2430*/  HGMMA.64x128x16.F32 R24, gdesc[UR4].tnspB, R24 ;  /* 0x41e00000041879f0 */ /* 0x000fe20008700818 */
[----:B------:R-:W-:-:S11]  /*2440*/  UIADD3.64 UR32, UR12, 0x204, URZ ;  /* 0x000002040c207897 */ /* 0x000fd6000fffe03f */
        /* <DEDUP_REMOVED lines=9> */
[----:B------:R-:W-:Y:S01]  /*24e0*/  UMOV UR14, UR18 ;  /* 0x00000012000e7c82 */ /* 0x000fe20008000000 */
[----:B------:R-:W-:Y:S01]  /*24f0*/  UMOV UR15, UR19 ;  /* 0x00000013000f7c82 */ /* 0x000fe20008000000 */
[----:B------:R-:W1:Y:S09]  /*2500*/  S2R R4, SR_TID.X ;  /* 0x0000000000047919 */ /* 0x000e720000002100 */
[----:B------:R-:W-:Y:S01]  /*2510*/  HGMMA.64x128x16.F32 R24, gdesc[UR12].tnspB, R24, gsb0 ;  /* 0x41e000000c1879f0 */ /* 0x000fe20008000818 */
[----:B-1----:R-:W-:-:S02]  /*2520*/  IMAD.SHL.U32 R2, R4, 0x20, RZ ;  /* 0x0000002004027824 */ /* 0x002fc400078e00ff */
[C---:B------:R-:W-:Y:S01]  /*2530*/  IMAD.SHL.U32 R6, R4.reuse, 0x100, RZ ;  /* 0x0000010004067824 */ /* 0x040fe200078e00ff */
[----:B------:R-:W-:Y:S02]  /*2540*/  SHF.L.U32 R7, R4, 0x4, RZ ;  /* 0x0000000404077819 */ /* 0x000fe400000006ff */
[----:B------:R-:W-:Y:S02]  /*2550*/  LOP3.LUT R2, R2, 0x60, RZ, 0xc0, !PT ;  /* 0x0000006002027812 */ /* 0x000fe400078ec0ff */
[----:B------:R-:W-:Y:S02]  /*2560*/  LOP3.LUT R6, R6, 0x1800, RZ, 0xc0, !PT ;  /* 0x0000180006067812 */ /* 0x000fe400078ec0ff */
[--C-:B------:R-:W-:Y:S02]  /*2570*/  SHF.R.S32.HI R8, RZ, 0x2, R4.reuse ;  /* 0x00000002ff087819 */ /* 0x100fe40000011404 */
[----:B------:R-:W-:Y:S02]  /*2580*/  SHF.R.S32.HI R10, RZ, 0x5, R4 ;  /* 0x00000005ff0a7819 */ /* 0x000fe40000011404 */
[----:B------:R-:W-:-:S02]  /*2590*/  LOP3.LUT R9, R2, 0x780, R7, 0xf8, !PT ;  /* 0x0000078002097812 */ /* 0x000fc400078ef807 */
[----:B------:R-:W-:Y:S01]  /*25a0*/  LOP3.LUT R11, R6, 0x70, R7, 0xf8, !PT ;  /* 0x00000070060b7812 */ /* 0x000fe200078ef807 */
[----:B------:R-:W-:Y:S01]  /*25b0*/  IMAD.SHL.U32 R7, R4, 0x2, RZ ;  /* 0x0000000204077824 */ /* 0x000fe200078e00ff */
[----:B------:R-:W-:Y:S02]  /*25c0*/  SGXT R2, R8, 0x1 ;  /* 0x000000010802781a */ /* 0x000fe40000000200 */
[----:B------:R-:W-:Y:S02]  /*25d0*/  SGXT R6, R10, 0x1 ;  /* 0x000000010a06781a */ /* 0x000fe40000000200 */
[----:B------:R-:W-:Y:S02]  /*25e0*/  LOP3.LUT R2, R9, 0x2010, R2, 0xf8, !PT ;  /* 0x0000201009027812 */ /* 0x000fe400078ef802 */
[----:B------:R-:W-:Y:S02]  /*25f0*/  LOP3.LUT R21, R11, 0x2010, R6, 0x78, !PT ;  /* 0x000020100b157812 */ /* 0x000fe400078e7806 */
[----:B------:R-:W-:-:S02]  /*2600*/  LOP3.LUT R6, R7, 0x80, RZ, 0xc0, !PT ;  /* 0x0000008007067812 */ /* 0x000fc400078ec0ff */
[----:B------:R-:W-:Y:S02]  /*2610*/  LOP3.LUT R7, R2, 0x10, RZ, 0x3c, !PT ;  /* 0x0000001002077812 */ /* 0x000fe400078e3cff */
[----:B------:R-:W-:Y:S01]  /*2620*/  IADD3 R6, R21, UR8, R6 ;  /* 0x0000000815067c10 */ /* 0x000fe2000fffe006 */
[----:B------:R-:W-:Y:S02]  /*2630*/  WARPGROUP.DEPBAR.LE gsb0, 0x0 ;  /* 0x00008000000079c5 */ /* 0x000fe40000010000 */
[----:B------:R-:W-:Y:S01]  /*2640*/  IMAD.MOV.U32 R16, RZ, RZ, R88 ;  /* 0x000000ffff107224 */ /* 0x000fe200078e0058 */
[----:B------:R-:W-:Y:S01]  /*2650*/  MOV R17, R90 ;  /* 0x0000005a00117202 */ /* 0x000fe20000000f00 */
[----:B------:R-:W-:Y:S02]  /*2660*/  IMAD.MOV.U32 R18, RZ, RZ, R104 ;  /* 0x000000ffff127224 */ /* 0x000fe400078e0068 */
[----:B------:R-:W-:Y:S01]  /*2670*/  IMAD.MOV.U32 R19, RZ, RZ, R106 ;  /* 0x000000ffff137224 */ /* 0x000fe200078e006a */
[----:B------:R-:W-:Y:S01]  /*2680*/  BAR.SYNC.DEFER_BLOCKING 0x0 ;  /* 0x0000000000007b1d */ /* 0x000fe20000010000 */
[----:B------:R-:W-:Y:S01]  /*2690*/  MOV R12, R92 ;  /* 0x0000005c000c7202 */ /* 0x000fe20000000f00 */
[----:B------:R-:W-:Y:S01]  /*26a0*/  IMAD.MOV.U32 R13, RZ, RZ, R94 ;  /* 0x000000ffff0d7224 */ /* 0x000fe200078e005e */
        /* <DEDUP_REMOVED lines=18> */
[----:B------:R1:W-:Y:S01]  /*27d0*/  STS.128 [R2+UR8], R16 ;  /* 0x0000001002007988 */ /* 0x0003e20008000c08 */
[----:B------:R-:W-:-:S03]  /*27e0*/  IMAD.MOV.U32 R97, RZ, RZ, R103 ;  /* 0x000000ffff617224 */ /* 0x000fc600078e0067 */
[----:B------:R-:W-:Y:S04]  /*27f0*/  STS.128 [R2+UR8+0x800], R12 ;  /* 0x0008000c02007988 */ /* 0x000fe80008000c08 */
[----:B------:R2:W-:Y:S01]  /*2800*/  STS.128 [R2+UR8+0x1000], R8 ;  /* 0x0010000802007988 */ /* 0x0005e20008000c08 */
[----:B-1----:R-:W-:Y:S01]  /*2810*/  IMAD.MOV.U32 R16, RZ, RZ, R93 ;  /* 0x000000ffff107224 */ /* 0x002fe200078e005d */
[----:B------:R-:W-:Y:S01]  /*2820*/  MOV R18, R109 ;  /* 0x0000006d00127202 */ /* 0x000fe20000000f00 */
[----:B------:R-:W-:Y:S02]  /*2830*/  IMAD.MOV.U32 R17, RZ, RZ, R95 ;  /* 0x000000ffff117224 */ /* 0x000fe400078e005f */
[----:B------:R-:W-:Y:S02]  /*2840*/  IMAD.MOV.U32 R93, RZ, RZ, R99 ;  /* 0x000000ffff5d7224 */ /* 0x000fe400078e0063 */
[----:B------:R-:W-:-:S02]  /*2850*/  IMAD.MOV.U32 R19, RZ, RZ, R111 ;  /* 0x000000ffff137224 */ /* 0x000fc400078e006f */
[----:B------:R-:W-:Y:S02]  /*2860*/  IMAD.MOV.U32 R95, RZ, RZ, R115 ;  /* 0x000000ffff5f7224 */ /* 0x000fe400078e0073 */
[----:B------:R-:W-:Y:S01]  /*2870*/  IMAD.MOV.U32 R99, RZ, RZ, R119 ;  /* 0x000000ffff637224 */ /* 0x000fe200078e0077 */
[----:B------:R-:W-:Y:S04]  /*2880*/  STS.128 [R2+UR8+0x1800], R20 ;  /* 0x0018001402007988 */ /* 0x000fe80008000c08 */
[----:B------:R-:W-:Y:S04]  /*2890*/  STS.128 [R7+UR8], R88 ;  /* 0x0000005807007988 */ /* 0x000fe80008000c08 */
[----:B------:R1:W-:Y:S04]  /*28a0*/  STS.128 [R7+UR8+0x800], R16 ;  /* 0x0008001007007988 */ /* 0x0003e80008000c08 */
[----:B------:R-:W-:Y:S04]  /*28b0*/  STS.128 [R7+UR8+0x1000], R92 ;  /* 0x0010005c07007988 */ /* 0x000fe80008000c08 */
[----:B------:R-:W-:Y:S01]  /*28c0*/  STS.128 [R7+UR8+0x1800], R96 ;  /* 0x0018006007007988 */ /* 0x000fe20008000c08 */
[----:B------:R-:W-:Y:S01]  /*28d0*/  BAR.SYNC.DEFER_BLOCKING 0x0 ;  /* 0x0000000000007b1d */ /* 0x000fe20000010000 */
[----:B--2---:R-:W-:Y:S01]  /*28e0*/  MOV R8, R24 ;  /* 0x0000001800087202 */ /* 0x004fe20000000f00 */
[----:B------:R-:W-:Y:S01]  /*28f0*/  IMAD.MOV.U32 R9, RZ, RZ, R26 ;  /* 0x000000ffff097224 */ /* 0x000fe200078e001a */
[----:B------:R-:W-:Y:S01]  /*2900*/  MOV R10, R40 ;  /* 0x00000028000a7202 */ /* 0x000fe20000000f00 */
[----:B------:R-:W-:-:S02]  /*2910*/  IMAD.MOV.U32 R11, RZ, RZ, R42 ;  /* 0x000000ffff0b7224 */ /* 0x000fc400078e002a */
[----:B------:R-:W2:Y:S04]  /*2920*/  LDS.128 R20, [R6] ;  /* 0x0000000006147984 */ /* 0x000ea80000000c00 */
[----:B------:R-:W-:Y:S04]  /*2930*/  LDS.128 R88, [R6+0x100] ;  /* 0x0001000006587984 */ /* 0x000fe80000000c00 */
[----:B------:R-:W-:Y:S04]  /*2940*/  LDS.128 R92, [R6+0x200] ;  /* 0x00020000065c7984 */ /* 0x000fe80000000c00 */
[----:B------:R-:W-:Y:S04]  /*2950*/  LDS.128 R96, [R6+0x300] ;  /* 0x0003000006607984 */ /* 0x000fe80000000c00 */
[----:B------:R-:W-:Y:S04]  /*2960*/  LDS.128 R100, [R6+0x400] ;  /* 0x0004000006647984 */ /* 0x000fe80000000c00 */
[----:B------:R-:W-:Y:S04]  /*2970*/  LDS.128 R104, [R6+0x500] ;  /* 0x0005000006687984 */ /* 0x000fe80000000c00 */
[----:B------:R-:W-:Y:S04]  /*2980*/  LDS.128 R108, [R6+0x600] ;  /* 0x00060000066c7984 */ /* 0x000fe80000000c00 */
[----:B------:R-:W-:Y:S01]  /*2990*/  LDS.128 R112, [R6+0x700] ;  /* 0x0007000006707984 */ /* 0x000fe20000000c00 */
[----:B------:R-:W-:Y:S01]  /*29a0*/  BAR.SYNC.DEFER_BLOCKING 0x0 ;  /* 0x0000000000007b1d */ /* 0x000fe20000010000 */
[----:B------:R-:W-:Y:S01]  /*29b0*/  MOV R12, R28 ;  /* 0x0000001c000c7202 */ /* 0x000fe20000000f00 */
[----:B------:R-:W-:Y:S01]  /*29c0*/  IMAD.MOV.U32 R13, RZ, RZ, R30 ;  /* 0x000000ffff0d7224 */ /* 0x000fe200078e001e */
[----:B------:R-:W-:Y:S01]  /*29d0*/  MOV R14, R44 ;  /* 0x0000002c000e7202 */ /* 0x000fe20000000f00 */
[----:B------:R-:W-:Y:S01]  /*29e0*/  IMAD.MOV.U32 R15, RZ, RZ, R46 ;  /* 0x000000ffff0f7224 */ /* 0x000fe200078e002e */
[----:B-1----:R-:W-:Y:S01]  /*29f0*/  MOV R16, R32 ;  /* 0x0000002000107202 */ /* 0x002fe20000000f00 */
        /* <DEDUP_REMOVED lines=11> */
[----:B------:R1:W-:Y:S04]  /*2ab0*/  STS.128 [R2+UR8], R8 ;  /* 0x0000000802007988 */ /* 0x0003e80008000c08 */
[----:B------:R3:W-:Y:S04]  /*2ac0*/  STS.128 [R2+UR8+0x800], R12 ;  /* 0x0008000c02007988 */ /* 0x0007e80008000c08 */
[----:B------:R4:W-:Y:S04]  /*2ad0*/  STS.128 [R2+UR8+0x1000], R16 ;  /* 0x0010001002007988 */ /* 0x0009e80008000c08 */
[----:B------:R5:W-:Y:S01]  /*2ae0*/  STS.128 [R2+UR8+0x1800], R116 ;  /* 0x0018007402007988 */ /* 0x000be20008000c08 */
[----:B-1----:R-:W-:Y:S01]  /*2af0*/  MOV R8, R29 ;  /* 0x0000001d00087202 */ /* 0x002fe20000000f00 */
[----:B------:R-:W-:Y:S01]  /*2b00*/  IMAD.MOV.U32 R9, RZ, RZ, R31 ;  /* 0x000000ffff097224 */ /* 0x000fe200078e001f */
[----:B------:R-:W-:Y:S01]  /*2b10*/  MOV R10, R45 ;  /* 0x0000002d000a7202 */ /* 0x000fe20000000f00 */
[----:B------:R-:W-:Y:S01]  /*2b20*/  IMAD.MOV.U32 R11, RZ, RZ, R47 ;  /* 0x000000ffff0b7224 */ /* 0x000fe200078e002f */
[----:B---3--:R-:W-:Y:S01]  /*2b30*/  MOV R12, R33 ;  /* 0x00000021000c7202 */ /* 0x008fe20000000f00 */
[----:B------:R-:W-:Y:S01]  /*2b40*/  IMAD.MOV.U32 R13, RZ, RZ, R35 ;  /* 0x000000ffff0d7224 */ /* 0x000fe200078e0023 */
[----:B------:R-:W-:Y:S01]  /*2b50*/  MOV R14, R49 ;  /* 0x00000031000e7202 */ /* 0x000fe20000000f00 */
[----:B------:R-:W-:Y:S01]  /*2b60*/  IMAD.MOV.U32 R15, RZ, RZ, R51 ;  /* 0x000000ffff0f7224 */ /* 0x000fe200078e0033 */
[----:B----4-:R-:W-:Y:S01]  /*2b70*/  MOV R16, R37 ;  /* 0x0000002500107202 */ /* 0x010fe20000000f00 */
[----:B------:R-:W-:Y:S01]  /*2b80*/  IMAD.MOV.U32 R17, RZ, RZ, R39 ;  /* 0x000000ffff117224 */ /* 0x000fe200078e0027 */
[----:B------:R-:W-:Y:S01]  /*2b90*/  MOV R18, R53 ;  /* 0x0000003500127202 */ /* 0x000fe20000000f00 */
[----:B------:R-:W-:Y:S01]  /*2ba0*/  IMAD.MOV.U32 R19, RZ, RZ, R55 ;  /* 0x000000ffff137224 */ /* 0x000fe200078e0037 */
[----:B------:R-:W-:Y:S04]  /*2bb0*/  STS.128 [R7+UR8], R24 ;  /* 0x0000001807007988 */ /* 0x000fe80008000c08 */
[----:B------:R-:W-:Y:S04]  /*2bc0*/  STS.128 [R7+UR8+0x800], R8 ;  /* 0x0008000807007988 */ /* 0x000fe80008000c08 */
[----:B------:R-:W-:Y:S04]  /*2bd0*/  STS.128 [R7+UR8+0x1000], R12 ;  /* 0x0010000c07007988 */ /* 0x000fe80008000c08 */
[----:B------:R-:W-:Y:S01]  /*2be0*/  STS.128 [R7+UR8+0x1800], R16 ;  /* 0x0018001007007988 */ /* 0x000fe20008000c08 */
[----:B------:R-:W-:Y:S01]  /*2bf0*/  BAR.SYNC.DEFER_BLOCKING 0x0 ;  /* 0x0000000000007b1d */ /* 0x000fe20000010000 */
[----:B-----5:R-:W-:Y:S01]  /*2c00*/  IMAD.MOV.U32 R116, RZ, RZ, R124 ;  /* 0x000000ffff747224 */ /* 0x020fe200078e007c */
[----:B------:R-:W-:Y:S01]  /*2c10*/  MOV R117, R126 ;  /* 0x0000007e00757202 */ /* 0x000fe20000000f00 */
[----:B------:R-:W-:Y:S01]  /*2c20*/  IMAD.MOV.U32 R118, RZ, RZ, R140 ;  /* 0x000000ffff767224 */ /* 0x000fe200078e008c */
[----:B------:R-:W-:-:S02]  /*2c30*/  MOV R119, R142 ;  /* 0x0000008e00777202 */ /* 0x000fc40000000f00 */
[----:B------:R-:W-:Y:S04]  /*2c40*/  LDS.128 R8, [R6] ;  /* 0x0000000006087984 */ /* 0x000fe80000000c00 */
        /* <DEDUP_REMOVED lines=20> */
[----:B------:R-:W-:-:S02]  /*2d90*/  IMAD.MOV.U32 R124, RZ, RZ, R129 ;  /* 0x000000ffff7c7224 */ /* 0x000fc400078e0081 */
[----:B------:R-:W-:Y:S01]  /*2da0*/  IMAD.MOV.U32 R126, RZ, RZ, R145 ;  /* 0x000000ffff7e7224 */ /* 0x000fe200078e0091 */
[----:B------:R1:W-:Y:S04]  /*2db0*/  STS.128 [R2+UR8+0x800], R116 ;  /* 0x0008007402007988 */ /* 0x0003e80008000c08 */
[----:B------:R3:W-:Y:S04]  /*2dc0*/  STS.128 [R2+UR8], R52 ;  /* 0x0000003402007988 */ /* 0x0007e80008000c08 */
[----:B------:R4:W-:Y:S01]  /*2dd0*/  STS.128 [R2+UR8+0x1000], R48 ;  /* 0x0010003002007988 */ /* 0x0009e20008000c08 */
[----:B-1----:R-:W-:Y:S01]  /*2de0*/  IMAD.MOV.U32 R116, RZ, RZ, R125 ;  /* 0x000000ffff747224 */ /* 0x002fe200078e007d */
[----:B------:R-:W-:Y:S01]  /*2df0*/  MOV R117, R127 ;  /* 0x0000007f00757202 */ /* 0x000fe20000000f00 */
[----:B------:R-:W-:Y:S01]  /*2e00*/  IMAD.MOV.U32 R118, RZ, RZ, R141 ;  /* 0x000000ffff767224 */ /* 0x000fe200078e008d */
[----:B------:R-:W-:Y:S01]  /*2e10*/  MOV R119, R143 ;  /* 0x0000008f00777202 */ /* 0x000fe20000000f00 */
[----:B---3--:R-:W-:Y:S01]  /*2e20*/  IMAD.MOV.U32 R52, RZ, RZ, R121 ;  /* 0x000000ffff347224 */ /* 0x008fe200078e0079 */
[----:B------:R-:W-:Y:S01]  /*2e30*/  MOV R53, R123 ;  /* 0x0000007b00357202 */ /* 0x000fe20000000f00 */
[----:B------:R-:W-:Y:S01]  /*2e40*/  IMAD.MOV.U32 R54, RZ, RZ, R137 ;  /* 0x000000ffff367224 */ /* 0x000fe200078e0089 */
[----:B------:R-:W-:Y:S01]  /*2e50*/  MOV R55, R139 ;  /* 0x0000008b00377202 */ /* 0x000fe20000000f00 */
[----:B----4-:R-:W-:Y:S01]  /*2e60*/  IMAD.MOV.U32 R48, RZ, RZ, R133 ;  /* 0x000000ffff307224 */ /* 0x010fe200078e0085 */
[----:B------:R-:W-:Y:S01]  /*2e70*/  MOV R125, R131 ;  /* 0x00000083007d7202 */ /* 0x000fe20000000f00 */
[----:B------:R-:W-:Y:S01]  /*2e80*/  IMAD.MOV.U32 R50, RZ, RZ, R149 ;  /* 0x000000ffff327224 */ /* 0x000fe200078e0095 */
[----:B------:R-:W-:-:S02]  /*2e90*/  MOV R127, R147 ;  /* 0x00000093007f7202 */ /* 0x000fc40000000f00 */
[----:B------:R-:W-:Y:S02]  /*2ea0*/  MOV R49, R135 ;  /* 0x0000008700317202 */ /* 0x000fe40000000f00 */
[----:B------:R-:W-:Y:S01]  /*2eb0*/  MOV R51, R151 ;  /* 0x0000009700337202 */ /* 0x000fe20000000f00 */
[----:B------:R1:W-:Y:S04]  /*2ec0*/  STS.128 [R2+UR8+0x1800], R44 ;  /* 0x0018002c02007988 */ /* 0x0003e80008000c08 */
[----:B------:R-:W-:Y:S04]  /*2ed0*/  STS.128 [R7+UR8], R52 ;  /* 0x0000003407007988 */ /* 0x000fe80008000c08 */
[----:B------:R-:W-:Y:S04]  /*2ee0*/  STS.128 [R7+UR8+0x800], R116 ;  /* 0x0008007407007988 */ /* 0x000fe80008000c08 */
[----:B------:R-:W-:Y:S04]  /*2ef0*/  STS.128 [R7+UR8+0x1000], R124 ;  /* 0x0010007c07007988 */ /* 0x000fe80008000c08 */
[----:B------:R-:W-:Y:S01]  /*2f00*/  STS.128 [R7+UR8+0x1800], R48 ;  /* 0x0018003007007988 */ /* 0x000fe20008000c08 */
[----:B------:R-:W-:Y:S01]  /*2f10*/  BAR.SYNC.DEFER_BLOCKING 0x0 ;  /* 0x0000000000007b1d */ /* 0x000fe20000010000 */
[----:B0-----:R-:W-:-:S04]  /*2f20*/  LEA R120, P0, R3, R152, 0x4 ;  /* 0x0000009803787211 */ /* 0x001fc800078020ff */
[----:B------:R-:W-:Y:S02]  /*2f30*/  LEA.HI.X R121, R0, R153, RZ, 0x2, P0 ;  /* 0x0000009900797211 */ /* 0x000fe400000f14ff */
[----:B------:R-:W-:Y:S01]  /*2f40*/  SHF.L.U32 R4, R4, 0x2, RZ ;  /* 0x0000000204047819 */ /* 0x000fe200000006ff */
[----:B-1----:R-:W-:-:S03]  /*2f50*/  IMAD.WIDE.U32 R44, R5, 0x4, R120 ;  /* 0x00000004052c7825 */ /* 0x002fc600078e0078 */
[----:B------:R-:W-:-:S04]  /*2f60*/  LOP3.LUT R4, R4, 0x180, RZ, 0xc0, !PT ;  /* 0x0000018004047812 */ /* 0x000fc800078ec0ff */
[C---:B------:R-:W-:Y:S01]  /*2f70*/  LEA R152, P1, R4.reuse, R152, 0x2 ;  /* 0x0000009804987211 */ /* 0x040fe200078210ff */
[----:B------:R-:W0:Y:S04]  /*2f80*/  LDS.128 R52, [R6] ;  /* 0x0000000006347984 */ /* 0x000e280000000c00 */
[----:B------:R-:W-:Y:S04]  /*2f90*/  LDS.128 R116, [R6+0x100] ;  /* 0x0001000006747984 */ /* 0x000fe80000000c00 */
[----:B------:R-:W-:Y:S04]  /*2fa0*/  LDS.128 R120, [R6+0x200] ;  /* 0x0002000006787984 */ /* 0x000fe80000000c00 */
[----:B------:R-:W-:Y:S04]  /*2fb0*/  LDS.128 R124, [R6+0x300] ;  /* 0x00030000067c7984 */ /* 0x000fe80000000c00 */
[----:B------:R-:W-:Y:S04]  /*2fc0*/  LDS.128 R128, [R6+0x400] ;  /* 0x0004000006807984 */ /* 0x000fe80000000c00 */
[----:B------:R-:W-:Y:S04]  /*2fd0*/  LDS.128 R132, [R6+0x500] ;  /* 0x0005000006847984 */ /* 0x000fe80000000c00 */
[----:B------:R-:W-:Y:S04]  /*2fe0*/  LDS.128 R136, [R6+0x600] ;  /* 0x0006000006887984 */ /* 0x000fe80000000c00 */
[----:B------:R-:W1:Y:S01]  /*2ff0*/  LDS.128 R48, [R6+0x700] ;  /* 0x0007000006307984 */ /* 0x000e620000000c00 */
[----:B------:R-:W-:Y:S01]  /*3000*/  BAR.SYNC.DEFER_BLOCKING 0x0 ;  /* 0x0000000000007b1d */ /* 0x000fe20000010000 */
[----:B------:R-:W-:Y:S01]  /*3010*/  LEA.HI.X R153, R4, R153, RZ, 0x2, P1 ;  /* 0x0000009904997211 */ /* 0x000fe200008f14ff */
[----:B------:R-:W-:-:S02]  /*3020*/  IMAD.MOV.U32 R144, RZ, RZ, R56 ;  /* 0x000000ffff907224 */ /* 0x000fc400078e0038 */
[----:B------:R-:W-:Y:S02]  /*3030*/  IMAD.MOV.U32 R148, RZ, RZ, R60 ;  /* 0x000000ffff947224 */ /* 0x000fe400078e003c */
[----:B------:R-:W-:Y:S01]  /*3040*/  IMAD.WIDE.U32 R4, R5, 0x4, R152 ;  /* 0x0000000405047825 */ /* 0x000fe200078e0098 */
[----:B------:R-:W-:-:S03]  /*3050*/  MOV R145, R58 ;  /* 0x0000003a00917202 */ /* 0x000fc60000000f00 */
[----:B------:R-:W-:Y:S02]  /*3060*/  IMAD.MOV.U32 R152, RZ, RZ, R64 ;  /* 0x000000ffff987224 */ /* 0x000fe400078e0040 */
        /* <DEDUP_REMOVED lines=25> */
[----:B------:R-:W-:-:S02]  /*3200*/  MOV R63, R79 ;  /* 0x0000004f003f7202 */ /* 0x000fc40000000f00 */
[----:B------:R-:W-:Y:S02]  /*3210*/  MOV R67, R83 ;  /* 0x0000005300437202 */ /* 0x000fe40000000f00 */
[----:B------:R-:W-:Y:S01]  /*3220*/  MOV R71, R87 ;  /* 0x0000005700477202 */ /* 0x000fe20000000f00 */
[----:B------:R-:W-:Y:S04]  /*3230*/  STS.128 [R2+UR8], R144 ;  /* 0x0000009002007988 */ /* 0x000fe80008000c08 */
[----:B------:R-:W-:Y:S04]  /*3240*/  STS.128 [R2+UR8+0x800], R148 ;  /* 0x0008009402007988 */ /* 0x000fe80008000c08 */
[----:B------:R-:W-:Y:S04]  /*3250*/  STS.128 [R2+UR8+0x1000], R152 ;  /* 0x0010009802007988 */ /* 0x000fe80008000c08 */
[----:B------:R-:W-:Y:S04]  /*3260*/  STS.128 [R2+UR8+0x1800], R140 ;  /* 0x0018008c02007988 */ /* 0x000fe80008000c08 */
[----:B------:R-:W-:Y:S04]  /*3270*/  STS.128 [R7+UR8], R56 ;  /* 0x0000003807007988 */ /* 0x000fe80008000c08 */
[----:B------:R-:W-:Y:S04]  /*3280*/  STS.128 [R7+UR8+0x800], R60 ;  /* 0x0008003c07007988 */ /* 0x000fe80008000c08 */
[----:B------:R-:W-:Y:S04]  /*3290*/  STS.128 [R7+UR8+0x1000], R64 ;  /* 0x0010004007007988 */ /* 0x000fe80008000c08 */
[----:B------:R-:W-:Y:S01]  /*32a0*/  STS.128 [R7+UR8+0x1800], R68 ;  /* 0x0018004407007988 */ /* 0x000fe20008000c08 */
[----:B------:R-:W-:Y:S06]  /*32b0*/  BAR.SYNC.DEFER_BLOCKING 0x0 ;  /* 0x0000000000007b1d */ /* 0x000fec0000010000 */
[----:B--2---:R-:W-:Y:S04]  /*32c0*/  STG.E desc[UR10][R44.64], R20 ;  /* 0x000000142c007986 */ /* 0x004fe8000c10190a */
[----:B------:R-:W-:Y:S04]  /*32d0*/  STG.E desc[UR10][R44.64+0x80], R22 ;  /* 0x000080162c007986 */ /* 0x000fe8000c10190a */
[----:B0-----:R-:W-:Y:S04]  /*32e0*/  STG.E desc[UR10][R44.64+0x100], R52 ;  /* 0x000100342c007986 */ /* 0x001fe8000c10190a */
[----:B------:R-:W-:Y:S04]  /*32f0*/  STG.E desc[UR10][R44.64+0x180], R54 ;  /* 0x000180362c007986 */ /* 0x000fe8000c10190a */
[----:B------:R-:W-:Y:S04]  /*3300*/  STG.E desc[UR10][R44.64+0x1000], R21 ;  /* 0x001000152c007986 */ /* 0x000fe8000c10190a */
[----:B------:R-:W-:Y:S04]  /*3310*/  STG.E desc[UR10][R44.64+0x1080], R23 ;  /* 0x001080172c007986 */ /* 0x000fe8000c10190a */
[----:B------:R-:W-:Y:S04]  /*3320*/  STG.E desc[UR10][R44.64+0x1100], R53 ;  /* 0x001100352c007986 */ /* 0x000fe8000c10190a */
[----:B------:R-:W-:Y:S04]  /*3330*/  STG.E desc[UR10][R44.64+0x1180], R55 ;  /* 0x001180372c007986 */ /* 0x000fe8000c10190a */
[----:B-1----:R-:W-:Y:S04]  /*3340*/  STG.E desc[UR10][R44.64+0x6900], R48 ;  /* 0x006900302c007986 */ /* 0x002fe8000c10190a */
[----:B------:R-:W-:Y:S04]  /*3350*/  STG.E desc[UR10][R44.64+0x6980], R50 ;  /* 0x006980322c007986 */ /* 0x000fe8000c10190a */
        /* <DEDUP_REMOVED lines=10> */
[----:B------:R-:W0:Y:S04]  /*3400*/  LDS.128 R20, [R6] ;  /* 0x0000000006147984 */ /* 0x000e280000000c00 */
[----:B------:R-:W1:Y:S04]  /*3410*/  LDS.128 R52, [R6+0x100] ;  /* 0x0001000006347984 */ /* 0x000e680000000c00 */
[----:B------:R-:W2:Y:S04]  /*3420*/  LDS.128 R56, [R6+0x200] ;  /* 0x0002000006387984 */ /* 0x000ea80000000c00 */
[----:B------:R-:W3:Y:S04]  /*3430*/  LDS.128 R48, [R6+0x300] ;  /* 0x0003000006307984 */ /* 0x000ee80000000c00 */
[----:B------:R-:W4:Y:S04]  /*3440*/  LDS.128 R60, [R6+0x400] ;  /* 0x00040000063c7984 */ /* 0x000f280000000c00 */
[----:B------:R-:W5:Y:S04]  /*3450*/  LDS.128 R8, [R6+0x500] ;  /* 0x0005000006087984 */ /* 0x000f680000000c00 */
[----:B------:R-:W5:Y:S04]  /*3460*/  LDS.128 R12, [R6+0x600] ;  /* 0x00060000060c7984 */ /* 0x000f680000000c00 */
[----:B------:R-:W5:Y:S04]  /*3470*/  LDS.128 R64, [R6+0x700] ;  /* 0x0007000006407984 */ /* 0x000f680000000c00 */
        /* <DEDUP_REMOVED lines=75> */
[----:B0-----:R-:W-:Y:S04]  /*3930*/  STG.E desc[UR10][R44.64+0x8100], R20 ;  /* 0x008100142c007986 */ /* 0x001fe8000c10190a */
[----:B------:R-:W-:Y:S04]  /*3940*/  STG.E desc[UR10][R44.64+0x8180], R22 ;  /* 0x008180162c007986 */ /* 0x000fe8000c10190a */
[----:B------:R-:W-:Y:S04]  /*3950*/  STG.E desc[UR10][R44.64+0x9100], R21 ;  /* 0x009100152c007986 */ /* 0x000fe8000c10190a */
[----:B------:R-:W-:Y:S04]  /*3960*/  STG.E desc[UR10][R44.64+0x9180], R23 ;  /* 0x009180172c007986 */ /* 0x000fe8000c10190a */
[----:B-1----:R-:W-:Y:S04]  /*3970*/  STG.E desc[UR10][R44.64+0x8900], R52 ;  /* 0x008900342c007986 */ /* 0x002fe8000c10190a */
[----:B------:R-:W-:Y:S04]  /*3980*/  STG.E desc[UR10][R44.64+0x8980], R54 ;  /* 0x008980362c007986 */ /* 0x000fe8000c10190a */
[----:B------:R-:W-:Y:S04]  /*3990*/  STG.E desc[UR10][R44.64+0x9900], R53 ;  /* 0x009900352c007986 */ /* 0x000fe8000c10190a */
[----:B------:R-:W-:Y:S04]  /*39a0*/  STG.E desc[UR10][R44.64+0x9980], R55 ;  /* 0x009980372c007986 */ /* 0x000fe8000c10190a */
[----:B--2---:R-:W-:Y:S04]  /*39b0*/  STG.E desc[UR10][R44.64+0xa100], R56 ;  /* 0x00a100382c007986 */ /* 0x004fe8000c10190a */
[----:B------:R-:W-:Y:S04]  /*39c0*/  STG.E desc[UR10][R44.64+0xa180], R58 ;  /* 0x00a1803a2c007986 */ /* 0x000fe8000c10190a */
[----:B------:R-:W-:Y:S04]  /*39d0*/  STG.E desc[UR10][R44.64+0xb100], R57 ;  /* 0x00b100392c007986 */ /* 0x000fe8000c10190a */
[----:B------:R-:W-:Y:S04]  /*39e0*/  STG.E desc[UR10][R44.64+0xb180], R59 ;  /* 0x00b1803b2c007986 */ /* 0x000fe8000c10190a */
[----:B---3--:R-:W-:Y:S04]  /*39f0*/  STG.E desc[UR10][R44.64+0xa900], R48 ;  /* 0x00a900302c007986 */ /* 0x008fe8000c10190a */
[----:B------:R-:W-:Y:S04]  /*3a00*/  STG.E desc[UR10][R44.64+0xa980], R50 ;  /* 0x00a980322c007986 */ /* 0x000fe8000c10190a */
[----:B------:R-:W-:Y:S04]  /*3a10*/  STG.E desc[UR10][R44.64+0xb900], R49 ;  /* 0x00b900312c007986 */ /* 0x000fe8000c10190a */
[----:B------:R-:W-:Y:S04]  /*3a20*/  STG.E desc[UR10][R44.64+0xb980], R51 ;  /* 0x00b980332c007986 */ /* 0x000fe8000c10190a */
[----:B----4-:R-:W-:Y:S04]  /*3a30*/  STG.E desc[UR10][R44.64+0xc100], R60 ;  /* 0x00c1003c2c007986 */ /* 0x010fe8000c10190a */
[----:B------:R-:W-:Y:S04]  /*3a40*/  STG.E desc[UR10][R44.64+0xc180], R62 ;  /* 0x00c1803e2c007986 */ /* 0x000fe8000c10190a */
[----:B------:R-:W-:Y:S04]  /*3a50*/  STG.E desc[UR10][R44.64+0xd100], R61 ;  /* 0x00d1003d2c007986 */ /* 0x000fe8000c10190a */
[----:B------:R-:W-:Y:S04]  /*3a60*/  STG.E desc[UR10][R44.64+0xd180], R63 ;  /* 0x00d1803f2c007986 */ /* 0x000fe8000c10190a */
[----:B-----5:R-:W-:Y:S04]  /*3a70*/  STG.E desc[UR10][R44.64+0xc900], R8 ;  /* 0x00c900082c007986 */ /* 0x020fe8000c10190a */
        /* <DEDUP_REMOVED lines=11> */
[----:B------:R-:W-:Y:S01]  /*3b30*/  STG.E desc[UR10][R4.64+0xf980], R67 ;  /* 0x00f9804304007986 */ /* 0x000fe2000c10190a */
[----:B------:R-:W-:Y:S05]  /*3b40*/  EXIT ;  /* 0x000000000000794d */ /* 0x000fea0003800000 */
.L_x_0:
[----:B------:R-:W-:-:S00]  /*3b50*/  BRA `(.L_x_0) ;  /* 0xfffffffc00fc7947 */ /* 0x000fc0000383ffff */
[----:B------:R-:W-:-:S00]  /*3b60*/  NOP ;  /* 0x0000000000007918 */ /* 0x000fc00000000000 */
        /* <DEDUP_REMOVED lines=9> */
.L_x_1:


//--------------------- .nv.shared.gluon_mma      --------------------------
	.section	.nv.shared.gluon_mma,"aw",@nobits
	.sectionflags	@""
	.align	16
	.zero		1024


//--------------------- .nv.shared.reserved.0     --------------------------
	.section	.nv.shared.reserved.0,"aw",@nobits
	.weak		__nv_reservedSMEM_offset_0_alias
	.size		__nv_reservedSMEM_offset_0_alias, 0, 0
	.other		__nv_reservedSMEM_offset_0_alias,@"STO_CUDA_RESERVED_SHARED STV_DEFAULT"
__nv_reservedSMEM_offset_0_alias:
	.zero		0


//--------------------- .nv.constant0.gluon_mma   --------------------------
	.section	.nv.constant0.gluon_mma,"a",@progbits
	.sectionflags	@""
	.align	4
.nv.constant0.gluon_mma:
	.zero		568


//--------------------- SYMBOLS --------------------------

	.type		.nv.reservedSmem.offset0,@object
	.size		.nv.reservedSmem.offset0,0x4
